//
// Generated by NVIDIA NVVM Compiler
//
// Compiler Build ID: CL-36424714
// Cuda compilation tools, release 13.0, V13.0.88
// Based on NVVM 20.0.0
//

.version 9.0
.target sm_100
.address_size 64

	// .globl	_Z15BlackScholesGPUPfS_S_S_S_ffi

.visible .entry _Z15BlackScholesGPUPfS_S_S_S_ffi(
	.param .u64 .ptr .align 1 _Z15BlackScholesGPUPfS_S_S_S_ffi_param_0,
	.param .u64 .ptr .align 1 _Z15BlackScholesGPUPfS_S_S_S_ffi_param_1,
	.param .u64 .ptr .align 1 _Z15BlackScholesGPUPfS_S_S_S_ffi_param_2,
	.param .u64 .ptr .align 1 _Z15BlackScholesGPUPfS_S_S_S_ffi_param_3,
	.param .u64 .ptr .align 1 _Z15BlackScholesGPUPfS_S_S_S_ffi_param_4,
	.param .f32 _Z15BlackScholesGPUPfS_S_S_S_ffi_param_5,
	.param .f32 _Z15BlackScholesGPUPfS_S_S_S_ffi_param_6,
	.param .u32 _Z15BlackScholesGPUPfS_S_S_S_ffi_param_7
)
{
	.reg .pred 	%p<4>;
	.reg .b32 	%r<6>;
	.reg .b32 	%f<64>;
	.reg .b64 	%rd<17>;

	ld.param.u64 	%rd1, [_Z15BlackScholesGPUPfS_S_S_S_ffi_param_0];
	ld.param.u64 	%rd2, [_Z15BlackScholesGPUPfS_S_S_S_ffi_param_1];
	ld.param.u64 	%rd3, [_Z15BlackScholesGPUPfS_S_S_S_ffi_param_2];
	ld.param.u64 	%rd4, [_Z15BlackScholesGPUPfS_S_S_S_ffi_param_3];
	ld.param.u64 	%rd5, [_Z15BlackScholesGPUPfS_S_S_S_ffi_param_4];
	ld.param.f32 	%f1, [_Z15BlackScholesGPUPfS_S_S_S_ffi_param_5];
	ld.param.f32 	%f2, [_Z15BlackScholesGPUPfS_S_S_S_ffi_param_6];
	ld.param.u32 	%r2, [_Z15BlackScholesGPUPfS_S_S_S_ffi_param_7];
	mov.u32 	%r3, %ntid.x;
	mov.u32 	%r4, %ctaid.x;
	mov.u32 	%r5, %tid.x;
	mad.lo.s32 	%r1, %r3, %r4, %r5;
	setp.ge.s32 	%p1, %r1, %r2;
	@%p1 bra 	$L__BB0_2;
	cvta.to.global.u64 	%rd6, %rd3;
	cvta.to.global.u64 	%rd7, %rd4;
	cvta.to.global.u64 	%rd8, %rd5;
	cvta.to.global.u64 	%rd9, %rd1;
	cvta.to.global.u64 	%rd10, %rd2;
	mul.wide.s32 	%rd11, %r1, 4;
	add.s64 	%rd12, %rd9, %rd11;
	add.s64 	%rd13, %rd10, %rd11;
	add.s64 	%rd14, %rd6, %rd11;
	ld.global.f32 	%f3, [%rd14];
	add.s64 	%rd15, %rd7, %rd11;
	ld.global.f32 	%f4, [%rd15];
	add.s64 	%rd16, %rd8, %rd11;
	ld.global.f32 	%f5, [%rd16];
	sqrt.rn.f32 	%f6, %f5;
	div.rn.f32 	%f7, %f3, %f4;
	lg2.approx.f32 	%f8, %f7;
	mul.f32 	%f9, %f8, 0f3F317218;
	mul.f32 	%f10, %f2, 0f3F000000;
	fma.rn.f32 	%f11, %f2, %f10, %f1;
	fma.rn.f32 	%f12, %f11, %f5, %f9;
	mul.f32 	%f13, %f2, %f6;
	div.rn.f32 	%f14, %f12, %f13;
	sub.f32 	%f15, %f14, %f13;
	abs.f32 	%f16, %f14;
	fma.rn.f32 	%f17, %f16, 0f3E6D3389, 0f3F800000;
	rcp.rn.f32 	%f18, %f17;
	mul.f32 	%f19, %f14, 0fBF000000;
	mul.f32 	%f20, %f14, %f19;
	mul.f32 	%f21, %f20, 0f3FB8AA3B;
	ex2.approx.f32 	%f22, %f21;
	mul.f32 	%f23, %f22, 0f3ECC422A;
	fma.rn.f32 	%f24, %f18, 0f3FAA466F, 0fBFE91EEA;
	fma.rn.f32 	%f25, %f18, %f24, 0f3FE40778;
	fma.rn.f32 	%f26, %f18, %f25, 0fBEB68F87;
	fma.rn.f32 	%f27, %f18, %f26, 0f3EA385FA;
	mul.f32 	%f28, %f18, %f27;
	mul.f32 	%f29, %f23, %f28;
	setp.gt.f32 	%p2, %f14, 0f00000000;
	mov.f32 	%f30, 0f3F800000;
	sub.f32 	%f31, %f30, %f29;
	selp.f32 	%f32, %f31, %f29, %p2;
	abs.f32 	%f33, %f15;
	fma.rn.f32 	%f34, %f33, 0f3E6D3389, 0f3F800000;
	rcp.rn.f32 	%f35, %f34;
	mul.f32 	%f36, %f15, 0fBF000000;
	mul.f32 	%f37, %f15, %f36;
	mul.f32 	%f38, %f37, 0f3FB8AA3B;
	ex2.approx.f32 	%f39, %f38;
	mul.f32 	%f40, %f39, 0f3ECC422A;
	fma.rn.f32 	%f41, %f35, 0f3FAA466F, 0fBFE91EEA;
	fma.rn.f32 	%f42, %f35, %f41, 0f3FE40778;
	fma.rn.f32 	%f43, %f35, %f42, 0fBEB68F87;
	fma.rn.f32 	%f44, %f35, %f43, 0f3EA385FA;
	mul.f32 	%f45, %f35, %f44;
	mul.f32 	%f46, %f40, %f45;
	setp.gt.f32 	%p3, %f15, 0f00000000;
	sub.f32 	%f47, %f30, %f46;
	selp.f32 	%f48, %f47, %f46, %p3;
	neg.f32 	%f49, %f1;
	mul.f32 	%f50, %f5, %f49;
	mul.f32 	%f51, %f50, 0f3FB8AA3B;
	ex2.approx.f32 	%f52, %f51;
	mul.f32 	%f53, %f3, %f32;
	mul.f32 	%f54, %f4, %f52;
	mul.f32 	%f55, %f54, %f48;
	sub.f32 	%f56, %f53, %f55;
	div.rn.f32 	%f57, %f56, 0f41200000;
	mul.f32 	%f58, %f57, 0f41200000;
	st.global.f32 	[%rd12], %f58;
	sub.f32 	%f59, %f30, %f48;
	mul.f32 	%f60, %f54, %f59;
	sub.f32 	%f61, %f30, %f32;
	mul.f32 	%f62, %f3, %f61;
	sub.f32 	%f63, %f60, %f62;
	st.global.f32 	[%rd13], %f63;
$L__BB0_2:
	ret;

}


// ===== COMPILED SASS (sm_100) =====

	.target	sm_100

	.elftype	@"ET_EXEC"


//--------------------- .note.nv.tkinfo           --------------------------
	.section	.note.nv.tkinfo,"",@"SHT_NOTE"
	.sectionflags	@"SHF_NOTE_NV_TKINFO"
	.tkinfo
        /*0018*/ 	.word	0x00000002
        /*0030*/ 	.string	""
        /*0030*/ 	.string	"ptxas"
        /*0030*/ 	.string	"Cuda compilation tools, release 13.0, V13.0.88"
        /*0030*/ 	.string	"Build cuda_13.0.r13.0/compiler.36424714_0"
        /*0030*/ 	.string	"-arch sm_100 -m 64 "



//--------------------- .note.nv.cuinfo           --------------------------
	.section	.note.nv.cuinfo,"",@"SHT_NOTE"
	.sectionflags	@"SHF_NOTE_NV_CUINFO"
        /*0018*/ 	.short	0x0002
        /*001a*/ 	.short	0x0064
        /*001c*/ 	.short	0x0082
	.zero		2


//--------------------- .nv.info                  --------------------------
	.section	.nv.info,"",@"SHT_CUDA_INFO"
	.align	4


	//----- nvinfo : EIATTR_REGCOUNT
	.align		4
        /*0000*/ 	.byte	0x04, 0x2f
        /*0002*/ 	.short	(.L_1 - .L_0)
	.align		4
.L_0:
        /*0004*/ 	.word	index@(_Z15BlackScholesGPUPfS_S_S_S_ffi)
        /*0008*/ 	.word	0x00000018


	//----- nvinfo : EIATTR_FRAME_SIZE
	.align		4
.L_1:
        /*000c*/ 	.byte	0x04, 0x11
        /*000e*/ 	.short	(.L_3 - .L_2)
	.align		4
.L_2:
        /*0010*/ 	.word	index@($__internal_2_$__cuda_sm3x_div_rn_noftz_f32_slowpath)
        /*0014*/ 	.word	0x00000000


	//----- nvinfo : EIATTR_FRAME_SIZE
	.align		4
.L_3:
        /*0018*/ 	.byte	0x04, 0x11
        /*001a*/ 	.short	(.L_5 - .L_4)
	.align		4
.L_4:
        /*001c*/ 	.word	index@($__internal_1_$__cuda_sm20_sqrt_rn_f32_slowpath)
        /*0020*/ 	.word	0x00000000


	//----- nvinfo : EIATTR_FRAME_SIZE
	.align		4
.L_5:
        /*0024*/ 	.byte	0x04, 0x11
        /*0026*/ 	.short	(.L_7 - .L_6)
	.align		4
.L_6:
        /*0028*/ 	.word	index@($__internal_0_$__cuda_sm20_rcp_rn_f32_slowpath)
        /*002c*/ 	.word	0x00000000


	//----- nvinfo : EIATTR_FRAME_SIZE
	.align		4
.L_7:
        /*0030*/ 	.byte	0x04, 0x11
        /*0032*/ 	.short	(.L_9 - .L_8)
	.align		4
.L_8:
        /*0034*/ 	.word	index@(_Z15BlackScholesGPUPfS_S_S_S_ffi)
        /*0038*/ 	.word	0x00000000


	//----- nvinfo : EIATTR_MIN_STACK_SIZE
	.align		4
.L_9:
        /*003c*/ 	.byte	0x04, 0x12
        /*003e*/ 	.short	(.L_11 - .L_10)
	.align		4
.L_10:
        /*0040*/ 	.word	index@(_Z15BlackScholesGPUPfS_S_S_S_ffi)
        /*0044*/ 	.word	0x00000000
.L_11:


//--------------------- .nv.compat                --------------------------
	.section	.nv.compat,"",@"SHT_CUDA_COMPAT_INFO"
	.align	4
        /*0000*/ 	.byte	0x02, 0x09, 0x00, 0x00, 0x02, 0x02, 0x01, 0x00, 0x02, 0x05, 0x05, 0x00, 0x03, 0x07, 0x01, 0x01
        /*0010*/ 	.byte	0x02, 0x03, 0x00, 0x00, 0x02, 0x06, 0x01, 0x00, 0x04, 0x0b, 0x08, 0x00, 0x01, 0x00, 0x00, 0x00
        /*0020*/ 	.byte	0x00, 0x00, 0x00, 0x00


//--------------------- .nv.info._Z15BlackScholesGPUPfS_S_S_S_ffi --------------------------
	.section	.nv.info._Z15BlackScholesGPUPfS_S_S_S_ffi,"",@"SHT_CUDA_INFO"
	.sectionflags	@""
	.align	4


	//----- nvinfo : EIATTR_CUDA_API_VERSION
	.align		4
        /*0000*/ 	.byte	0x04, 0x37
        /*0002*/ 	.short	(.L_13 - .L_12)
.L_12:
        /*0004*/ 	.word	0x00000082


	//----- nvinfo : EIATTR_KPARAM_INFO
	.align		4
.L_13:
        /*0008*/ 	.byte	0x04, 0x17
        /*000a*/ 	.short	(.L_15 - .L_14)
.L_14:
        /*000c*/ 	.word	0x00000000
        /*0010*/ 	.short	0x0007
        /*0012*/ 	.short	0x0030
        /*0014*/ 	.byte	0x00, 0xf0, 0x11, 0x00


	//----- nvinfo : EIATTR_KPARAM_INFO
	.align		4
.L_15:
        /*0018*/ 	.byte	0x04, 0x17
        /*001a*/ 	.short	(.L_17 - .L_16)
.L_16:
        /*001c*/ 	.word	0x00000000
        /*0020*/ 	.short	0x0006
        /*0022*/ 	.short	0x002c
        /*0024*/ 	.byte	0x00, 0xf0, 0x11, 0x00


	//----- nvinfo : EIATTR_KPARAM_INFO
	.align		4
.L_17:
        /*0028*/ 	.byte	0x04, 0x17
        /*002a*/ 	.short	(.L_19 - .L_18)
.L_18:
        /*002c*/ 	.word	0x00000000
        /*0030*/ 	.short	0x0005
        /*0032*/ 	.short	0x0028
        /*0034*/ 	.byte	0x00, 0xf0, 0x11, 0x00


	//----- nvinfo : EIATTR_KPARAM_INFO
	.align		4
.L_19:
        /*0038*/ 	.byte	0x04, 0x17
        /*003a*/ 	.short	(.L_21 - .L_20)
.L_20:
        /*003c*/ 	.word	0x00000000
        /*0040*/ 	.short	0x0004
        /*0042*/ 	.short	0x0020
        /*0044*/ 	.byte	0x00, 0xf5, 0x21, 0x00


	//----- nvinfo : EIATTR_KPARAM_INFO
	.align		4
.L_21:
        /*0048*/ 	.byte	0x04, 0x17
        /*004a*/ 	.short	(.L_23 - .L_22)
.L_22:
        /*004c*/ 	.word	0x00000000
        /*0050*/ 	.short	0x0003
        /*0052*/ 	.short	0x0018
        /*0054*/ 	.byte	0x00, 0xf5, 0x21, 0x00


	//----- nvinfo : EIATTR_KPARAM_INFO
	.align		4
.L_23:
        /*0058*/ 	.byte	0x04, 0x17
        /*005a*/ 	.short	(.L_25 - .L_24)
.L_24:
        /*005c*/ 	.word	0x00000000
        /*0060*/ 	.short	0x0002
        /*0062*/ 	.short	0x0010
        /*0064*/ 	.byte	0x00, 0xf5, 0x21, 0x00


	//----- nvinfo : EIATTR_KPARAM_INFO
	.align		4
.L_25:
        /*0068*/ 	.byte	0x04, 0x17
        /*006a*/ 	.short	(.L_27 - .L_26)
.L_26:
        /*006c*/ 	.word	0x00000000
        /*0070*/ 	.short	0x0001
        /*0072*/ 	.short	0x0008
        /*0074*/ 	.byte	0x00, 0xf5, 0x21, 0x00


	//----- nvinfo : EIATTR_KPARAM_INFO
	.align		4
.L_27:
        /*0078*/ 	.byte	0x04, 0x17
        /*007a*/ 	.short	(.L_29 - .L_28)
.L_28:
        /*007c*/ 	.word	0x00000000
        /*0080*/ 	.short	0x0000
        /*0082*/ 	.short	0x0000
        /*0084*/ 	.byte	0x00, 0xf5, 0x21, 0x00


	//----- nvinfo : EIATTR_SPARSE_MMA_MASK
	.align		4
.L_29:
        /*0088*/ 	.byte	0x03, 0x50
        /*008a*/ 	.short	0x0000


	//----- nvinfo : EIATTR_MAXREG_COUNT
	.align		4
        /*008c*/ 	.byte	0x03, 0x1b
        /*008e*/ 	.short	0x00ff


	//----- nvinfo : EIATTR_MERCURY_ISA_VERSION
	.align		4
        /*0090*/ 	.byte	0x03, 0x5f
        /*0092*/ 	.short	0x0101


	//----- nvinfo : EIATTR_VRC_CTA_INIT_COUNT
	.align		4
        /*0094*/ 	.byte	0x02, 0x4a
	.zero		1
	.zero		1


	//----- nvinfo : EIATTR_EXIT_INSTR_OFFSETS
	.align		4
        /*0098*/ 	.byte	0x04, 0x1c
        /*009a*/ 	.short	(.L_31 - .L_30)


	//   ....[0]....
.L_30:
        /*009c*/ 	.word	0x00000070


	//   ....[1]....
        /*00a0*/ 	.word	0x00000ae0


	//----- nvinfo : EIATTR_CRS_STACK_SIZE
	.align		4
.L_31:
        /*00a4*/ 	.byte	0x04, 0x1e
        /*00a6*/ 	.short	(.L_33 - .L_32)
.L_32:
        /*00a8*/ 	.word	0x00000000


	//----- nvinfo : EIATTR_CBANK_PARAM_SIZE
	.align		4
.L_33:
        /*00ac*/ 	.byte	0x03, 0x19
        /*00ae*/ 	.short	0x0034


	//----- nvinfo : EIATTR_PARAM_CBANK
	.align		4
        /*00b0*/ 	.byte	0x04, 0x0a
        /*00b2*/ 	.short	(.L_35 - .L_34)
	.align		4
.L_34:
        /*00b4*/ 	.word	index@(.nv.constant0._Z15BlackScholesGPUPfS_S_S_S_ffi)
        /*00b8*/ 	.short	0x0380
        /*00ba*/ 	.short	0x0034


	//----- nvinfo : EIATTR_SW_WAR
	.align		4
.L_35:
        /*00bc*/ 	.byte	0x04, 0x36
        /*00be*/ 	.short	(.L_37 - .L_36)
.L_36:
        /*00c0*/ 	.word	0x00000008
.L_37:


//--------------------- .nv.callgraph             --------------------------
	.section	.nv.callgraph,"",@"SHT_CUDA_CALLGRAPH"
	.align	4
	.sectionentsize	8
	.align		4
        /*0000*/ 	.word	0x00000000
	.align		4
        /*0004*/ 	.word	0xffffffff
	.align		4
        /*0008*/ 	.word	0x00000000
	.align		4
        /*000c*/ 	.word	0xfffffffe
	.align		4
        /*0010*/ 	.word	0x00000000
	.align		4
        /*0014*/ 	.word	0xfffffffd
	.align		4
        /*0018*/ 	.word	0x00000000
	.align		4
        /*001c*/ 	.word	0xfffffffc


//--------------------- .text._Z15BlackScholesGPUPfS_S_S_S_ffi --------------------------
	.section	.text._Z15BlackScholesGPUPfS_S_S_S_ffi,"ax",@progbits
	.align	128
        .global         _Z15BlackScholesGPUPfS_S_S_S_ffi
        .type           _Z15BlackScholesGPUPfS_S_S_S_ffi,@function
        .size           _Z15BlackScholesGPUPfS_S_S_S_ffi,(.L_x_34 - _Z15BlackScholesGPUPfS_S_S_S_ffi)
        .other          _Z15BlackScholesGPUPfS_S_S_S_ffi,@"STO_CUDA_ENTRY STV_DEFAULT"
_Z15BlackScholesGPUPfS_S_S_S_ffi:
.text._Z15BlackScholesGPUPfS_S_S_S_ffi:
[----:B------:R-:W-:Y:S01]  /*0000*/  LDC R1, c[0x0][0x37c] ;  /* 0x0000df00ff017b82 */ /* 0x000fe20000000800 */
[----:B------:R-:W0:Y:S01]  /*0010*/  S2R R15, SR_CTAID.X ;  /* 0x00000000000f7919 */ /* 0x000e220000002500 */
[----:B------:R-:W0:Y:S01]  /*0020*/  LDCU UR4, c[0x0][0x360] ;  /* 0x00006c00ff0477ac */ /* 0x000e220008000800 */
[----:B------:R-:W0:Y:S01]  /*0030*/  S2R R0, SR_TID.X ;  /* 0x0000000000007919 */ /* 0x000e220000002100 */
[----:B------:R-:W1:Y:S01]  /*0040*/  LDCU UR5, c[0x0][0x3b0] ;  /* 0x00007600ff0577ac */ /* 0x000e620008000800 */
[----:B0-----:R-:W-:-:S05]  /*0050*/  IMAD R15, R15, UR4, R0 ;  /* 0x000000040f0f7c24 */ /* 0x001fca000f8e0200 */
[----:B-1----:R-:W-:-:S13]  /*0060*/  ISETP.GE.AND P0, PT, R15, UR5, PT ;  /* 0x000000050f007c0c */ /* 0x002fda000bf06270 */
[----:B------:R-:W-:Y:S05]  /*0070*/  @P0 EXIT ;  /* 0x000000000000094d */ /* 0x000fea0003800000 */
[----:B------:R-:W0:Y:S01]  /*0080*/  LDC.64 R4, c[0x0][0x3a0] ;  /* 0x0000e800ff047b82 */ /* 0x000e220000000a00 */
[----:B------:R-:W1:Y:S07]  /*0090*/  LDCU.64 UR4, c[0x0][0x358] ;  /* 0x00006b00ff0477ac */ /* 0x000e6e0008000a00 */
[----:B------:R-:W2:Y:S08]  /*00a0*/  LDC.64 R2, c[0x0][0x390] ;  /* 0x0000e400ff027b82 */ /* 0x000eb00000000a00 */
[----:B------:R-:W3:Y:S01]  /*00b0*/  LDC.64 R10, c[0x0][0x398] ;  /* 0x0000e600ff0a7b82 */ /* 0x000ee20000000a00 */
[----:B0-----:R-:W-:-:S07]  /*00c0*/  IMAD.WIDE R4, R15, 0x4, R4 ;  /* 0x000000040f047825 */ /* 0x001fce00078e0204 */
[----:B------:R-:W0:Y:S01]  /*00d0*/  LDC.64 R6, c[0x0][0x380] ;  /* 0x0000e000ff067b82 */ /* 0x000e220000000a00 */
[----:B-1----:R1:W4:Y:S01]  /*00e0*/  LDG.E R8, desc[UR4][R4.64] ;  /* 0x0000000404087981 */ /* 0x002322000c1e1900 */
[----:B--2---:R-:W-:-:S06]  /*00f0*/  IMAD.WIDE R2, R15, 0x4, R2 ;  /* 0x000000040f027825 */ /* 0x004fcc00078e0202 */
[----:B------:R-:W1:Y:S01]  /*0100*/  LDC.64 R12, c[0x0][0x388] ;  /* 0x0000e200ff0c7b82 */ /* 0x000e620000000a00 */
[----:B------:R2:W5:Y:S01]  /*0110*/  LDG.E R0, desc[UR4][R2.64] ;  /* 0x0000000402007981 */ /* 0x000562000c1e1900 */
[----:B---3--:R-:W-:-:S05]  /*0120*/  IMAD.WIDE R10, R15, 0x4, R10 ;  /* 0x000000040f0a7825 */ /* 0x008fca00078e020a */
[----:B------:R2:W5:Y:S01]  /*0130*/  LDG.E R9, desc[UR4][R10.64] ;  /* 0x000000040a097981 */ /* 0x000562000c1e1900 */
[----:B------:R-:W-:Y:S01]  /*0140*/  BSSY.RECONVERGENT B0, `(.L_x_0) ;  /* 0x000000e000007945 */ /* 0x000fe20003800200 */
[----:B0-----:R-:W-:-:S04]  /*0150*/  IMAD.WIDE R6, R15, 0x4, R6 ;  /* 0x000000040f067825 */ /* 0x001fc800078e0206 */
[----:B-1----:R-:W-:Y:S01]  /*0160*/  IMAD.WIDE R4, R15, 0x4, R12 ;  /* 0x000000040f047825 */ /* 0x002fe200078e020c */
[----:B----4-:R-:W-:Y:S01]  /*0170*/  IADD3 R14, PT, PT, R8, -0xd000000, RZ ;  /* 0xf3000000080e7810 */ /* 0x010fe20007ffe0ff */
[----:B------:R2:W0:Y:S03]  /*0180*/  MUFU.RSQ R17, R8 ;  /* 0x0000000800117308 */ /* 0x0004260000001400 */
[----:B------:R-:W-:-:S13]  /*0190*/  ISETP.GT.U32.AND P0, PT, R14, 0x727fffff, PT ;  /* 0x727fffff0e00780c */ /* 0x000fda0003f04070 */
[----:B--2---:R-:W-:Y:S05]  /*01a0*/  @!P0 BRA `(.L_x_1) ;  /* 0x00000000000c8947 */ /* 0x004fea0003800000 */
[----:B------:R-:W-:-:S07]  /*01b0*/  MOV R14, 0x1d0 ;  /* 0x000001d0000e7802 */ /* 0x000fce0000000f00 */
[----:B0----5:R-:W-:Y:S05]  /*01c0*/  CALL.REL.NOINC `($__internal_1_$__cuda_sm20_sqrt_rn_f32_slowpath) ;  /* 0x0000000c001c7944 */ /* 0x021fea0003c00000 */
[----:B------:R-:W-:Y:S05]  /*01d0*/  BRA `(.L_x_2) ;  /* 0x0000000000107947 */ /* 0x000fea0003800000 */
.L_x_1:
[----:B0-----:R-:W-:Y:S01]  /*01e0*/  FMUL.FTZ R3, R8, R17 ;  /* 0x0000001108037220 */ /* 0x001fe20000410000 */
[----:B------:R-:W-:-:S03]  /*01f0*/  FMUL.FTZ R17, R17, 0.5 ;  /* 0x3f00000011117820 */ /* 0x000fc60000410000 */
[----:B------:R-:W-:-:S04]  /*0200*/  FFMA R10, -R3, R3, R8 ;  /* 0x00000003030a7223 */ /* 0x000fc80000000108 */
[----:B------:R-:W-:-:S07]  /*0210*/  FFMA R10, R10, R17, R3 ;  /* 0x000000110a0a7223 */ /* 0x000fce0000000003 */
.L_x_2:
[----:B------:R-:W-:Y:S05]  /*0220*/  BSYNC.RECONVERGENT B0 ;  /* 0x0000000000007941 */ /* 0x000fea0003800200 */
.L_x_0:
[----:B-----5:R-:W0:Y:S01]  /*0230*/  MUFU.RCP R2, R9 ;  /* 0x0000000900027308 */ /* 0x020e220000001000 */
[----:B------:R-:W-:Y:S07]  /*0240*/  BSSY.RECONVERGENT B0, `(.L_x_3) ;  /* 0x000000d000007945 */ /* 0x000fee0003800200 */
[----:B------:R-:W1:Y:S01]  /*0250*/  FCHK P0, R0, R9 ;  /* 0x0000000900007302 */ /* 0x000e620000000000 */
[----:B0-----:R-:W-:-:S04]  /*0260*/  FFMA R3, -R9, R2, 1 ;  /* 0x3f80000009037423 */ /* 0x001fc80000000102 */
[----:B------:R-:W-:-:S04]  /*0270*/  FFMA R3, R2, R3, R2 ;  /* 0x0000000302037223 */ /* 0x000fc80000000002 */
[----:B------:R-:W-:-:S04]  /*0280*/  FFMA R2, R0, R3, RZ ;  /* 0x0000000300027223 */ /* 0x000fc800000000ff */
[----:B------:R-:W-:-:S04]  /*0290*/  FFMA R11, -R9, R2, R0 ;  /* 0x00000002090b7223 */ /* 0x000fc80000000100 */
[----:B------:R-:W-:Y:S01]  /*02a0*/  FFMA R2, R3, R11, R2 ;  /* 0x0000000b03027223 */ /* 0x000fe20000000002 */
[----:B-1----:R-:W-:Y:S06]  /*02b0*/  @!P0 BRA `(.L_x_4) ;  /* 0x0000000000148947 */ /* 0x002fec0003800000 */
[----:B------:R-:W-:Y:S01]  /*02c0*/  MOV R2, R0 ;  /* 0x0000000000027202 */ /* 0x000fe20000000f00 */
[----:B------:R-:W-:Y:S01]  /*02d0*/  IMAD.MOV.U32 R3, RZ, RZ, R9 ;  /* 0x000000ffff037224 */ /* 0x000fe200078e0009 */
[----:B------:R-:W-:-:S07]  /*02e0*/  MOV R12, 0x300 ;  /* 0x00000300000c7802 */ /* 0x000fce0000000f00 */
[----:B------:R-:W-:Y:S05]  /*02f0*/  CALL.REL.NOINC `($__internal_2_$__cuda_sm3x_div_rn_noftz_f32_slowpath) ;  /* 0x0000000c00307944 */ /* 0x000fea0003c00000 */
[----:B------:R-:W-:-:S07]  /*0300*/  MOV R2, R14 ;  /* 0x0000000e00027202 */ /* 0x000fce0000000f00 */
.L_x_4:
[----:B------:R-:W-:Y:S05]  /*0310*/  BSYNC.RECONVERGENT B0 ;  /* 0x0000000000007941 */ /* 0x000fea0003800200 */
.L_x_3:
[----:B------:R-:W-:Y:S01]  /*0320*/  IMAD.MOV.U32 R14, RZ, RZ, R2 ;  /* 0x000000ffff0e7224 */ /* 0x000fe200078e0002 */
[----:B------:R-:W0:Y:S01]  /*0330*/  LDC.64 R16, c[0x0][0x3a8] ;  /* 0x0000ea00ff107b82 */ /* 0x000e220000000a00 */
[----:B------:R-:W-:Y:S03]  /*0340*/  BSSY.RECONVERGENT B0, `(.L_x_5) ;  /* 0x0000016000007945 */ /* 0x000fe60003800200 */
[----:B------:R-:W-:-:S13]  /*0350*/  FSETP.GEU.AND P0, PT, |R14|, 1.175494350822287508e-38, PT ;  /* 0x008000000e00780b */ /* 0x000fda0003f0e200 */
[----:B------:R-:W-:-:S04]  /*0360*/  @!P0 FMUL R14, R14, 16777216 ;  /* 0x4b8000000e0e8820 */ /* 0x000fc80000400000 */
[----:B------:R-:W1:Y:S01]  /*0370*/  MUFU.LG2 R2, R14 ;  /* 0x0000000e00027308 */ /* 0x000e620000000c00 */
[----:B0-----:R-:W-:Y:S01]  /*0380*/  FMUL R13, R10, R17 ;  /* 0x000000110a0d7220 */ /* 0x001fe20000400000 */
[----:B------:R-:W-:-:S06]  /*0390*/  FMUL R3, R17, 0.5 ;  /* 0x3f00000011037820 */ /* 0x000fcc0000400000 */
[----:B------:R-:W0:Y:S01]  /*03a0*/  MUFU.RCP R12, R13 ;  /* 0x0000000d000c7308 */ /* 0x000e220000001000 */
[----:B------:R-:W-:Y:S01]  /*03b0*/  FFMA R10, R3, R17, R16 ;  /* 0x00000011030a7223 */ /* 0x000fe20000000010 */
[----:B-1----:R-:W-:-:S04]  /*03c0*/  @!P0 FADD R2, R2, -24 ;  /* 0xc1c0000002028421 */ /* 0x002fc80000000000 */
[----:B------:R-:W-:-:S04]  /*03d0*/  FMUL R3, R2, 0.69314718246459960938 ;  /* 0x3f31721802037820 */ /* 0x000fc80000400000 */
[----:B------:R-:W-:Y:S01]  /*03e0*/  FFMA R2, R8, R10, R3 ;  /* 0x0000000a08027223 */ /* 0x000fe20000000003 */
[----:B0-----:R-:W-:-:S03]  /*03f0*/  FFMA R11, -R13, R12, 1 ;  /* 0x3f8000000d0b7423 */ /* 0x001fc6000000010c */
[----:B------:R-:W0:Y:S01]  /*0400*/  FCHK P0, R2, R13 ;  /* 0x0000000d02007302 */ /* 0x000e220000000000 */
[----:B------:R-:W-:-:S04]  /*0410*/  FFMA R11, R12, R11, R12 ;  /* 0x0000000b0c0b7223 */ /* 0x000fc8000000000c */
[----:B------:R-:W-:-:S04]  /*0420*/  FFMA R10, R2, R11, RZ ;  /* 0x0000000b020a7223 */ /* 0x000fc800000000ff */
[----:B------:R-:W-:-:S04]  /*0430*/  FFMA R3, -R13, R10, R2 ;  /* 0x0000000a0d037223 */ /* 0x000fc80000000102 */
[----:B------:R-:W-:Y:S01]  /*0440*/  FFMA R10, R11, R3, R10 ;  /* 0x000000030b0a7223 */ /* 0x000fe2000000000a */
[----:B0-----:R-:W-:Y:S06]  /*0450*/  @!P0 BRA `(.L_x_6) ;  /* 0x0000000000108947 */ /* 0x001fec0003800000 */
[----:B------:R-:W-:Y:S02]  /*0460*/  MOV R3, R13 ;  /* 0x0000000d00037202 */ /* 0x000fe40000000f00 */
[----:B------:R-:W-:-:S07]  /*0470*/  MOV R12, 0x490 ;  /* 0x00000490000c7802 */ /* 0x000fce0000000f00 */
[----:B------:R-:W-:Y:S05]  /*0480*/  CALL.REL.NOINC `($__internal_2_$__cuda_sm3x_div_rn_noftz_f32_slowpath) ;  /* 0x0000000800cc7944 */ /* 0x000fea0003c00000 */
[----:B------:R-:W-:-:S07]  /*0490*/  MOV R10, R14 ;  /* 0x0000000e000a7202 */ /* 0x000fce0000000f00 */
.L_x_6:
[----:B------:R-:W-:Y:S05]  /*04a0*/  BSYNC.RECONVERGENT B0 ;  /* 0x0000000000007941 */ /* 0x000fea0003800200 */
.L_x_5:
[----:B------:R-:W-:Y:S01]  /*04b0*/  IMAD.MOV.U32 R3, RZ, RZ, 0x3e6d3389 ;  /* 0x3e6d3389ff037424 */ /* 0x000fe200078e00ff */
[----:B------:R-:W-:Y:S01]  /*04c0*/  BSSY.RECONVERGENT B0, `(.L_x_7) ;  /* 0x000000f000007945 */ /* 0x000fe20003800200 */
[----:B------:R-:W-:Y:S02]  /*04d0*/  FADD R12, -R13, R10 ;  /* 0x0000000a0d0c7221 */ /* 0x000fe40000000100 */
[----:B------:R-:W-:-:S05]  /*04e0*/  FFMA R11, |R10|, R3, 1 ;  /* 0x3f8000000a0b7423 */ /* 0x000fca0000000203 */
[----:B------:R-:W-:-:S04]  /*04f0*/  IADD3 R2, PT, PT, R11, 0x1800000, RZ ;  /* 0x018000000b027810 */ /* 0x000fc80007ffe0ff */
[----:B------:R-:W-:-:S04]  /*0500*/  LOP3.LUT R2, R2, 0x7f800000, RZ, 0xc0, !PT ;  /* 0x7f80000002027812 */ /* 0x000fc800078ec0ff */
[----:B------:R-:W-:-:S13]  /*0510*/  ISETP.GT.U32.AND P0, PT, R2, 0x1ffffff, PT ;  /* 0x01ffffff0200780c */ /* 0x000fda0003f04070 */
[----:B------:R-:W-:Y:S05]  /*0520*/  @P0 BRA `(.L_x_8) ;  /* 0x0000000000100947 */ /* 0x000fea0003800000 */
[----:B------:R-:W-:Y:S02]  /*0530*/  MOV R2, R11 ;  /* 0x0000000b00027202 */ /* 0x000fe40000000f00 */
[----:B------:R-:W-:-:S07]  /*0540*/  MOV R14, 0x560 ;  /* 0x00000560000e7802 */ /* 0x000fce0000000f00 */
[----:B------:R-:W-:Y:S05]  /*0550*/  CALL.REL.NOINC `($__internal_0_$__cuda_sm20_rcp_rn_f32_slowpath) ;  /* 0x0000000400647944 */ /* 0x000fea0003c00000 */
[----:B------:R-:W-:Y:S05]  /*0560*/  BRA `(.L_x_9) ;  /* 0x0000000000107947 */ /* 0x000fea0003800000 */
.L_x_8:
[----:B------:R-:W0:Y:S02]  /*0570*/  MUFU.RCP R2, R11 ;  /* 0x0000000b00027308 */ /* 0x000e240000001000 */
[----:B0-----:R-:W-:-:S04]  /*0580*/  FFMA R3, R11, R2, -1 ;  /* 0xbf8000000b037423 */ /* 0x001fc80000000002 */
[----:B------:R-:W-:-:S04]  /*0590*/  FADD.FTZ R3, -R3, -RZ ;  /* 0x800000ff03037221 */ /* 0x000fc80000010100 */
[----:B------:R-:W-:-:S07]  /*05a0*/  FFMA R2, R2, R3, R2 ;  /* 0x0000000302027223 */ /* 0x000fce0000000002 */
.L_x_9:
[----:B------:R-:W-:Y:S05]  /*05b0*/  BSYNC.RECONVERGENT B0 ;  /* 0x0000000000007941 */ /* 0x000fea0003800200 */
.L_x_7:
[C---:B------:R-:W-:Y:S01]  /*05c0*/  FMUL R3, R10.reuse, -0.5 ;  /* 0xbf0000000a037820 */ /* 0x040fe20000400000 */
[----:B------:R-:W-:Y:S02]  /*05d0*/  HFMA2 R17, -RZ, RZ, 1.6064453125, 0.2354736328125 ;  /* 0x3e6d3389ff117431 */ /* 0x000fe400000001ff */
[----:B------:R-:W-:Y:S01]  /*05e0*/  IMAD.MOV.U32 R15, RZ, RZ, 0x3faa466f ;  /* 0x3faa466fff0f7424 */ /* 0x000fe200078e00ff */
[----:B------:R-:W-:Y:S01]  /*05f0*/  FSETP.GT.AND P0, PT, R10, RZ, PT ;  /* 0x000000ff0a00720b */ /* 0x000fe20003f04000 */
[----:B------:R-:W-:Y:S01]  /*0600*/  FMUL R3, R3, R10 ;  /* 0x0000000a03037220 */ /* 0x000fe20000400000 */
[----:B------:R-:W-:Y:S01]  /*0610*/  BSSY.RECONVERGENT B0, `(.L_x_10) ;  /* 0x000001b000007945 */ /* 0x000fe20003800200 */
[----:B------:R-:W-:Y:S02]  /*0620*/  FFMA R15, R2, R15, -1.8212559223175048828 ;  /* 0xbfe91eea020f7423 */ /* 0x000fe4000000000f */
[----:B------:R-:W-:Y:S02]  /*0630*/  FMUL R3, R3, 1.4426950216293334961 ;  /* 0x3fb8aa3b03037820 */ /* 0x000fe40000400000 */
[----:B------:R-:W-:Y:S01]  /*0640*/  FFMA R15, R15, R2, 1.7814779281616210938 ;  /* 0x3fe407780f0f7423 */ /* 0x000fe20000000002 */
[----:B------:R-:W-:-:S02]  /*0650*/  FFMA R17, |R12|, R17, 1 ;  /* 0x3f8000000c117423 */ /* 0x000fc40000000211 */
[----:B------:R-:W-:Y:S01]  /*0660*/  FSETP.GEU.AND P1, PT, R3, -126, PT ;  /* 0xc2fc00000300780b */ /* 0x000fe20003f2e000 */
[-C--:B------:R-:W-:Y:S02]  /*0670*/  FFMA R15, R15, R2.reuse, -0.35656377673149108887 ;  /* 0xbeb68f870f0f7423 */ /* 0x080fe40000000002 */
[----:B------:R-:W-:Y:S02]  /*0680*/  IADD3 R14, PT, PT, R17, 0x1800000, RZ ;  /* 0x01800000110e7810 */ /* 0x000fe40007ffe0ff */
[-C--:B------:R-:W-:Y:S02]  /*0690*/  FFMA R15, R15, R2.reuse, 0.31938153505325317383 ;  /* 0x3ea385fa0f0f7423 */ /* 0x080fe40000000002 */
[----:B------:R-:W-:Y:S02]  /*06a0*/  LOP3.LUT R14, R14, 0x7f800000, RZ, 0xc0, !PT ;  /* 0x7f8000000e0e7812 */ /* 0x000fe400078ec0ff */
[----:B------:R-:W-:-:S04]  /*06b0*/  FMUL R2, R15, R2 ;  /* 0x000000020f027220 */ /* 0x000fc80000400000 */
[----:B------:R-:W-:-:S04]  /*06c0*/  @!P1 FMUL R3, R3, 0.5 ;  /* 0x3f00000003039820 */ /* 0x000fc80000400000 */
[----:B------:R-:W0:Y:S02]  /*06d0*/  MUFU.EX2 R11, R3 ;  /* 0x00000003000b7308 */ /* 0x000e240000000800 */
[----:B0-----:R-:W-:Y:S01]  /*06e0*/  @!P1 FMUL R11, R11, R11 ;  /* 0x0000000b0b0b9220 */ /* 0x001fe20000400000 */
[----:B------:R-:W-:-:S03]  /*06f0*/  ISETP.GT.U32.AND P1, PT, R14, 0x1ffffff, PT ;  /* 0x01ffffff0e00780c */ /* 0x000fc60003f24070 */
[----:B------:R-:W-:-:S04]  /*0700*/  FMUL R11, R11, 0.3989422917366027832 ;  /* 0x3ecc422a0b0b7820 */ /* 0x000fc80000400000 */
[----:B------:R-:W-:-:S04]  /*0710*/  FMUL R11, R11, R2 ;  /* 0x000000020b0b7220 */ /* 0x000fc80000400000 */
[----:B------:R-:W-:Y:S02]  /*0720*/  @P0 FADD R11, -R11, 1 ;  /* 0x3f8000000b0b0421 */ /* 0x000fe40000000100 */
[----:B------:R-:W-:Y:S05]  /*0730*/  @P1 BRA `(.L_x_11) ;  /* 0x0000000000101947 */ /* 0x000fea0003800000 */
[----:B------:R-:W-:Y:S01]  /*0740*/  IMAD.MOV.U32 R2, RZ, RZ, R17 ;  /* 0x000000ffff027224 */ /* 0x000fe200078e0011 */
[----:B------:R-:W-:-:S07]  /*0750*/  MOV R14, 0x770 ;  /* 0x00000770000e7802 */ /* 0x000fce0000000f00 */
[----:B------:R-:W-:Y:S05]  /*0760*/  CALL.REL.NOINC `($__internal_0_$__cuda_sm20_rcp_rn_f32_slowpath) ;  /* 0x0000000000e07944 */ /* 0x000fea0003c00000 */
[----:B------:R-:W-:Y:S05]  /*0770*/  BRA `(.L_x_12) ;  /* 0x0000000000107947 */ /* 0x000fea0003800000 */
.L_x_11:
[----:B------:R-:W0:Y:S02]  /*0780*/  MUFU.RCP R2, R17 ;  /* 0x0000001100027308 */ /* 0x000e240000001000 */
[----:B0-----:R-:W-:-:S04]  /*0790*/  FFMA R3, R17, R2, -1 ;  /* 0xbf80000011037423 */ /* 0x001fc80000000002 */
[----:B------:R-:W-:-:S04]  /*07a0*/  FADD.FTZ R3, -R3, -RZ ;  /* 0x800000ff03037221 */ /* 0x000fc80000010100 */
[----:B------:R-:W-:-:S07]  /*07b0*/  FFMA R2, R2, R3, R2 ;  /* 0x0000000302027223 */ /* 0x000fce0000000002 */
.L_x_12:
[----:B------:R-:W-:Y:S05]  /*07c0*/  BSYNC.RECONVERGENT B0 ;  /* 0x0000000000007941 */ /* 0x000fea0003800200 */
.L_x_10:
[----:B------:R-:W0:Y:S01]  /*07d0*/  LDCU UR6, c[0x0][0x3a8] ;  /* 0x00007500ff0677ac */ /* 0x000e220008000800 */
[----:B------:R-:W-:Y:S01]  /*07e0*/  FMUL R3, R12, -0.5 ;  /* 0xbf0000000c037820 */ /* 0x000fe20000400000 */
[----:B------:R-:W-:Y:S01]  /*07f0*/  MOV R15, 0x3faa466f ;  /* 0x3faa466f000f7802 */ /* 0x000fe20000000f00 */
[----:B------:R-:W-:Y:S01]  /*0800*/  BSSY.RECONVERGENT B0, `(.L_x_13) ;  /* 0x0000026000007945 */ /* 0x000fe20003800200 */
[----:B------:R-:W-:Y:S01]  /*0810*/  FSETP.GT.AND P0, PT, R10, R13, PT ;  /* 0x0000000d0a00720b */ /* 0x000fe20003f04000 */
[----:B------:R-:W-:Y:S01]  /*0820*/  FMUL R3, R12, R3 ;  /* 0x000000030c037220 */ /* 0x000fe20000400000 */
[----:B------:R-:W-:Y:S02]  /*0830*/  HFMA2 R13, -RZ, RZ, 1.44921875, -19.203125 ;  /* 0x3dcccccdff0d7431 */ /* 0x000fe400000001ff */
[----:B------:R-:W-:Y:S01]  /*0840*/  FFMA R15, R2, R15, -1.8212559223175048828 ;  /* 0xbfe91eea020f7423 */ /* 0x000fe2000000000f */
[----:B------:R-:W-:Y:S02]  /*0850*/  IMAD.MOV.U32 R10, RZ, RZ, 0x41200000 ;  /* 0x41200000ff0a7424 */ /* 0x000fe400078e00ff */
[----:B------:R-:W-:Y:S01]  /*0860*/  FMUL R3, R3, 1.4426950216293334961 ;  /* 0x3fb8aa3b03037820 */ /* 0x000fe20000400000 */
[----:B------:R-:W-:-:S04]  /*0870*/  FFMA R15, R15, R2, 1.7814779281616210938 ;  /* 0x3fe407780f0f7423 */ /* 0x000fc80000000002 */
[----:B------:R-:W-:Y:S01]  /*0880*/  FSETP.GEU.AND P1, PT, R3, -126, PT ;  /* 0xc2fc00000300780b */ /* 0x000fe20003f2e000 */
[----:B------:R-:W-:Y:S01]  /*0890*/  FFMA R15, R15, R2, -0.35656377673149108887 ;  /* 0xbeb68f870f0f7423 */ /* 0x000fe20000000002 */
[----:B------:R-:W-:Y:S01]  /*08a0*/  FFMA R10, R13, -R10, 1 ;  /* 0x3f8000000d0a7423 */ /* 0x000fe2000000080a */
[----:B0-----:R-:W-:Y:S02]  /*08b0*/  FMUL R8, R8, -UR6 ;  /* 0x8000000608087c20 */ /* 0x001fe40008400000 */
[-C--:B------:R-:W-:Y:S02]  /*08c0*/  FFMA R15, R15, R2.reuse, 0.31938153505325317383 ;  /* 0x3ea385fa0f0f7423 */ /* 0x080fe40000000002 */
[----:B------:R-:W-:Y:S02]  /*08d0*/  FMUL R12, R8, 1.4426950216293334961 ;  /* 0x3fb8aa3b080c7820 */ /* 0x000fe40000400000 */
[----:B------:R-:W-:-:S03]  /*08e0*/  FMUL R15, R15, R2 ;  /* 0x000000020f0f7220 */ /* 0x000fc60000400000 */
[----:B------:R-:W-:Y:S01]  /*08f0*/  FSETP.GEU.AND P2, PT, R12, -126, PT ;  /* 0xc2fc00000c00780b */ /* 0x000fe20003f4e000 */
[----:B------:R-:W-:-:S04]  /*0900*/  @!P1 FMUL R3, R3, 0.5 ;  /* 0x3f00000003039820 */ /* 0x000fc80000400000 */
[----:B------:R-:W0:Y:S08]  /*0910*/  MUFU.EX2 R8, R3 ;  /* 0x0000000300087308 */ /* 0x000e300000000800 */
[----:B------:R-:W-:-:S04]  /*0920*/  @!P2 FMUL R12, R12, 0.5 ;  /* 0x3f0000000c0ca820 */ /* 0x000fc80000400000 */
[----:B------:R-:W1:Y:S01]  /*0930*/  MUFU.EX2 R14, R12 ;  /* 0x0000000c000e7308 */ /* 0x000e620000000800 */
[----:B0-----:R-:W-:-:S04]  /*0940*/  @!P1 FMUL R8, R8, R8 ;  /* 0x0000000808089220 */ /* 0x001fc80000400000 */
[----:B------:R-:W-:-:S04]  /*0950*/  FMUL R8, R8, 0.3989422917366027832 ;  /* 0x3ecc422a08087820 */ /* 0x000fc80000400000 */
[----:B------:R-:W-:Y:S01]  /*0960*/  FMUL R8, R8, R15 ;  /* 0x0000000f08087220 */ /* 0x000fe20000400000 */
[----:B-1----:R-:W-:-:S03]  /*0970*/  @!P2 FMUL R14, R14, R14 ;  /* 0x0000000e0e0ea220 */ /* 0x002fc60000400000 */
[----:B------:R-:W-:Y:S01]  /*0980*/  @P0 FADD R8, -R8, 1 ;  /* 0x3f80000008080421 */ /* 0x000fe20000000100 */
[----:B------:R-:W-:-:S04]  /*0990*/  FMUL R9, R9, R14 ;  /* 0x0000000e09097220 */ /* 0x000fc80000400000 */
[----:B------:R-:W-:-:S04]  /*09a0*/  FMUL R3, R8, R9 ;  /* 0x0000000908037220 */ /* 0x000fc80000400000 */
[----:B------:R-:W-:Y:S01]  /*09b0*/  FFMA R2, R0, R11, -R3 ;  /* 0x0000000b00027223 */ /* 0x000fe20000000803 */
[----:B------:R-:W-:-:S03]  /*09c0*/  FFMA R3, R10, R13, 0.10000000149011611938 ;  /* 0x3dcccccd0a037423 */ /* 0x000fc6000000000d */
[----:B------:R-:W0:Y:S01]  /*09d0*/  FCHK P0, R2, 10 ;  /* 0x4120000002007902 */ /* 0x000e220000000000 */
[----:B------:R-:W-:-:S04]  /*09e0*/  FFMA R10, R2, R3, RZ ;  /* 0x00000003020a7223 */ /* 0x000fc800000000ff */
[----:B------:R-:W-:-:S04]  /*09f0*/  FFMA R12, R10, -10, R2 ;  /* 0xc12000000a0c7823 */ /* 0x000fc80000000002 */
[----:B------:R-:W-:Y:S01]  /*0a00*/  FFMA R3, R3, R12, R10 ;  /* 0x0000000c03037223 */ /* 0x000fe2000000000a */
[----:B0-----:R-:W-:Y:S06]  /*0a10*/  @!P0 BRA `(.L_x_14) ;  /* 0x0000000000108947 */ /* 0x001fec0003800000 */
[----:B------:R-:W-:Y:S02]  /*0a20*/  MOV R3, 0x41200000 ;  /* 0x4120000000037802 */ /* 0x000fe40000000f00 */
[----:B------:R-:W-:-:S07]  /*0a30*/  MOV R12, 0xa50 ;  /* 0x00000a50000c7802 */ /* 0x000fce0000000f00 */
[----:B------:R-:W-:Y:S05]  /*0a40*/  CALL.REL.NOINC `($__internal_2_$__cuda_sm3x_div_rn_noftz_f32_slowpath) ;  /* 0x00000004005c7944 */ /* 0x000fea0003c00000 */
[----:B------:R-:W-:-:S07]  /*0a50*/  MOV R3, R14 ;  /* 0x0000000e00037202 */ /* 0x000fce0000000f00 */
.L_x_14:
[----:B------:R-:W-:Y:S05]  /*0a60*/  BSYNC.RECONVERGENT B0 ;  /* 0x0000000000007941 */ /* 0x000fea0003800200 */
.L_x_13:
[----:B------:R-:W-:Y:S01]  /*0a70*/  FADD R11, -R11, 1 ;  /* 0x3f8000000b0b7421 */ /* 0x000fe20000000100 */
[----:B------:R-:W-:Y:S01]  /*0a80*/  FADD R8, -R8, 1 ;  /* 0x3f80000008087421 */ /* 0x000fe20000000100 */
[----:B------:R-:W-:Y:S02]  /*0a90*/  FMUL R3, R3, 10 ;  /* 0x4120000003037820 */ /* 0x000fe40000400000 */
[----:B------:R-:W-:-:S03]  /*0aa0*/  FMUL R0, R0, R11 ;  /* 0x0000000b00007220 */ /* 0x000fc60000400000 */
[----:B------:R-:W-:Y:S01]  /*0ab0*/  STG.E desc[UR4][R6.64], R3 ;  /* 0x0000000306007986 */ /* 0x000fe2000c101904 */
[----:B------:R-:W-:-:S05]  /*0ac0*/  FFMA R9, R9, R8, -R0 ;  /* 0x0000000809097223 */ /* 0x000fca0000000800 */
[----:B------:R-:W-:Y:S01]  /*0ad0*/  STG.E desc[UR4][R4.64], R9 ;  /* 0x0000000904007986 */ /* 0x000fe2000c101904 */
[----:B------:R-:W-:Y:S05]  /*0ae0*/  EXIT ;  /* 0x000000000000794d */ /* 0x000fea0003800000 */
        .weak           $__internal_0_$__cuda_sm20_rcp_rn_f32_slowpath
        .type           $__internal_0_$__cuda_sm20_rcp_rn_f32_slowpath,@function
        .size           $__internal_0_$__cuda_sm20_rcp_rn_f32_slowpath,($__internal_1_$__cuda_sm20_sqrt_rn_f32_slowpath - $__internal_0_$__cuda_sm20_rcp_rn_f32_slowpath)
$__internal_0_$__cuda_sm20_rcp_rn_f32_slowpath:
[----:B------:R-:W-:Y:S01]  /*0af0*/  IMAD.SHL.U32 R3, R2, 0x2, RZ ;  /* 0x0000000202037824 */ /* 0x000fe200078e00ff */
[----:B------:R-:W-:Y:S04]  /*0b00*/  BSSY.RECONVERGENT B1, `(.L_x_15) ;  /* 0x0000030000017945 */ /* 0x000fe80003800200 */
[----:B------:R-:W-:-:S04]  /*0b10*/  SHF.R.U32.HI R3, RZ, 0x18, R3 ;  /* 0x00000018ff037819 */ /* 0x000fc80000011603 */
[----:B------:R-:W-:-:S13]  /*0b20*/  ISETP.NE.U32.AND P0, PT, R3, RZ, PT ;  /* 0x000000ff0300720c */ /* 0x000fda0003f05070 */
[----:B------:R-:W-:Y:S05]  /*0b30*/  @P0 BRA `(.L_x_16) ;  /* 0x0000000000280947 */ /* 0x000fea0003800000 */
[----:B------:R-:W-:-:S04]  /*0b40*/  SHF.L.U32 R3, R2, 0x1, RZ ;  /* 0x0000000102037819 */ /* 0x000fc800000006ff */
[----:B------:R-:W-:-:S13]  /*0b50*/  ISETP.NE.AND P0, PT, R3, RZ, PT ;  /* 0x000000ff0300720c */ /* 0x000fda0003f05270 */
[----:B------:R-:W-:Y:S01]  /*0b60*/  @P0 FFMA R16, R2, 1.84467440737095516160e+19, RZ ;  /* 0x5f80000002100823 */ /* 0x000fe200000000ff */
[----:B------:R-:W-:Y:S08]  /*0b70*/  @!P0 MUFU.RCP R15, R2 ;  /* 0x00000002000f8308 */ /* 0x000ff00000001000 */
[----:B------:R-:W0:Y:S02]  /*0b80*/  @P0 MUFU.RCP R3, R16 ;  /* 0x0000001000030308 */ /* 0x000e240000001000 */
[----:B0-----:R-:W-:-:S04]  /*0b90*/  @P0 FFMA R17, R16, R3, -1 ;  /* 0xbf80000010110423 */ /* 0x001fc80000000003 */
[----:B------:R-:W-:-:S04]  /*0ba0*/  @P0 FADD.FTZ R18, -R17, -RZ ;  /* 0x800000ff11120221 */ /* 0x000fc80000010100 */
[----:B------:R-:W-:-:S04]  /*0bb0*/  @P0 FFMA R3, R3, R18, R3 ;  /* 0x0000001203030223 */ /* 0x000fc80000000003 */
[----:B------:R-:W-:Y:S01]  /*0bc0*/  @P0 FFMA R15, R3, 1.84467440737095516160e+19, RZ ;  /* 0x5f800000030f0823 */ /* 0x000fe200000000ff */
[----:B------:R-:W-:Y:S06]  /*0bd0*/  BRA `(.L_x_17) ;  /* 0x0000000000887947 */ /* 0x000fec0003800000 */
.L_x_16:
[----:B------:R-:W-:-:S04]  /*0be0*/  IADD3 R15, PT, PT, R3, -0xfd, RZ ;  /* 0xffffff03030f7810 */ /* 0x000fc80007ffe0ff */
[----:B------:R-:W-:-:S13]  /*0bf0*/  ISETP.GT.U32.AND P0, PT, R15, 0x1, PT ;  /* 0x000000010f00780c */ /* 0x000fda0003f04070 */
[----:B------:R-:W-:Y:S05]  /*0c00*/  @P0 BRA `(.L_x_18) ;  /* 0x0000000000780947 */ /* 0x000fea0003800000 */
[----:B------:R-:W-:Y:S01]  /*0c10*/  LOP3.LUT R16, R2, 0x7fffff, RZ, 0xc0, !PT ;  /* 0x007fffff02107812 */ /* 0x000fe200078ec0ff */
[----:B------:R-:W-:Y:S02]  /*0c20*/  IMAD.MOV.U32 R20, RZ, RZ, 0x3 ;  /* 0x00000003ff147424 */ /* 0x000fe400078e00ff */
[----:B------:R-:W-:Y:S01]  /*0c30*/  VIADD R3, R3, 0xffffff04 ;  /* 0xffffff0403037836 */ /* 0x000fe20000000000 */
[----:B------:R-:W-:Y:S02]  /*0c40*/  LOP3.LUT R16, R16, 0x3f800000, RZ, 0xfc, !PT ;  /* 0x3f80000010107812 */ /* 0x000fe400078efcff */
[----:B------:R-:W-:Y:S02]  /*0c50*/  SHF.L.U32 R21, R20, R15, RZ ;  /* 0x0000000f14157219 */ /* 0x000fe400000006ff */
[----:B------:R-:W0:Y:S02]  /*0c60*/  MUFU.RCP R17, R16 ;  /* 0x0000001000117308 */ /* 0x000e240000001000 */
[----:B0-----:R-:W-:-:S04]  /*0c70*/  FFMA R18, R16, R17, -1 ;  /* 0xbf80000010127423 */ /* 0x001fc80000000011 */
[----:B------:R-:W-:-:S04]  /*0c80*/  FADD.FTZ R18, -R18, -RZ ;  /* 0x800000ff12127221 */ /* 0x000fc80000010100 */
[CCC-:B------:R-:W-:Y:S01]  /*0c90*/  FFMA.RM R19, R17.reuse, R18.reuse, R17.reuse ;  /* 0x0000001211137223 */ /* 0x1c0fe20000004011 */
[----:B------:R-:W-:-:S04]  /*0ca0*/  FFMA.RP R18, R17, R18, R17 ;  /* 0x0000001211127223 */ /* 0x000fc80000008011 */
[C---:B------:R-:W-:Y:S02]  /*0cb0*/  LOP3.LUT R17, R19.reuse, 0x7fffff, RZ, 0xc0, !PT ;  /* 0x007fffff13117812 */ /* 0x040fe400078ec0ff */
[----:B------:R-:W-:Y:S02]  /*0cc0*/  FSETP.NEU.FTZ.AND P0, PT, R19, R18, PT ;  /* 0x000000121300720b */ /* 0x000fe40003f1d000 */
[----:B------:R-:W-:Y:S02]  /*0cd0*/  LOP3.LUT R18, R17, 0x800000, RZ, 0xfc, !PT ;  /* 0x0080000011127812 */ /* 0x000fe400078efcff */
[----:B------:R-:W-:Y:S02]  /*0ce0*/  SEL R17, RZ, 0xffffffff, !P0 ;  /* 0xffffffffff117807 */ /* 0x000fe40004000000 */
[----:B------:R-:W-:Y:S02]  /*0cf0*/  LOP3.LUT R16, R21, R18, RZ, 0xc0, !PT ;  /* 0x0000001215107212 */ /* 0x000fe400078ec0ff */
[----:B------:R-:W-:-:S02]  /*0d00*/  IADD3 R17, PT, PT, -R17, RZ, RZ ;  /* 0x000000ff11117210 */ /* 0x000fc40007ffe1ff */
[-C--:B------:R-:W-:Y:S02]  /*0d10*/  SHF.R.U32.HI R16, RZ, R15.reuse, R16 ;  /* 0x0000000fff107219 */ /* 0x080fe40000011610 */
[--C-:B------:R-:W-:Y:S02]  /*0d20*/  LOP3.LUT P1, RZ, R17, R15, R18.reuse, 0xf8, !PT ;  /* 0x0000000f11ff7212 */ /* 0x100fe4000782f812 */
[C---:B------:R-:W-:Y:S02]  /*0d30*/  LOP3.LUT P0, RZ, R16.reuse, 0x1, RZ, 0xc0, !PT ;  /* 0x0000000110ff7812 */ /* 0x040fe4000780c0ff */
[----:B------:R-:W-:Y:S02]  /*0d40*/  LOP3.LUT P2, RZ, R16, 0x2, RZ, 0xc0, !PT ;  /* 0x0000000210ff7812 */ /* 0x000fe4000784c0ff */
[----:B------:R-:W-:Y:S02]  /*0d50*/  SHF.R.U32.HI R3, RZ, R3, R18 ;  /* 0x00000003ff037219 */ /* 0x000fe40000011612 */
[----:B------:R-:W-:-:S02]  /*0d60*/  PLOP3.LUT P0, PT, P0, P1, P2, 0xe0, 0x0 ;  /* 0x000000000000781c */ /* 0x000fc40000703c20 */
[----:B------:R-:W-:Y:S02]  /*0d70*/  LOP3.LUT P1, RZ, R2, 0x7fffff, RZ, 0xc0, !PT ;  /* 0x007fffff02ff7812 */ /* 0x000fe4000782c0ff */
[----:B------:R-:W-:-:S04]  /*0d80*/  SEL R15, RZ, 0x1, !P0 ;  /* 0x00000001ff0f7807 */ /* 0x000fc80004000000 */
[----:B------:R-:W-:-:S04]  /*0d90*/  IADD3 R15, PT, PT, -R15, RZ, RZ ;  /* 0x000000ff0f0f7210 */ /* 0x000fc80007ffe1ff */
[----:B------:R-:W-:-:S13]  /*0da0*/  ISETP.GE.AND P0, PT, R15, RZ, PT ;  /* 0x000000ff0f00720c */ /* 0x000fda0003f06270 */
[----:B------:R-:W-:-:S04]  /*0db0*/  @!P0 IADD3 R3, PT, PT, R3, 0x1, RZ ;  /* 0x0000000103038810 */ /* 0x000fc80007ffe0ff */
[----:B------:R-:W-:-:S04]  /*0dc0*/  @!P1 SHF.L.U32 R3, R3, 0x1, RZ ;  /* 0x0000000103039819 */ /* 0x000fc800000006ff */
[----:B------:R-:W-:Y:S01]  /*0dd0*/  LOP3.LUT R15, R3, 0x80000000, R2, 0xf8, !PT ;  /* 0x80000000030f7812 */ /* 0x000fe200078ef802 */
[----:B------:R-:W-:Y:S06]  /*0de0*/  BRA `(.L_x_17) ;  /* 0x0000000000047947 */ /* 0x000fec0003800000 */
.L_x_18:
[----:B------:R0:W1:Y:S02]  /*0df0*/  MUFU.RCP R15, R2 ;  /* 0x00000002000f7308 */ /* 0x0000640000001000 */
.L_x_17:
[----:B------:R-:W-:Y:S05]  /*0e00*/  BSYNC.RECONVERGENT B1 ;  /* 0x0000000000017941 */ /* 0x000fea0003800200 */
.L_x_15:
[----:B01----:R-:W-:Y:S02]  /*0e10*/  IMAD.MOV.U32 R2, RZ, RZ, R15 ;  /* 0x000000ffff027224 */ /* 0x003fe400078e000f */
[----:B------:R-:W-:-:S04]  /*0e20*/  HFMA2 R15, -RZ, RZ, 0, 0 ;  /* 0x00000000ff0f7431 */ /* 0x000fc800000001ff */
[----:B------:R-:W-:Y:S05]  /*0e30*/  RET.REL.NODEC R14 `(_Z15BlackScholesGPUPfS_S_S_S_ffi) ;  /* 0xfffffff00e707950 */ /* 0x000fea0003c3ffff */
        .weak           $__internal_1_$__cuda_sm20_sqrt_rn_f32_slowpath
        .type           $__internal_1_$__cuda_sm20_sqrt_rn_f32_slowpath,@function
        .size           $__internal_1_$__cuda_sm20_sqrt_rn_f32_slowpath,($__internal_2_$__cuda_sm3x_div_rn_noftz_f32_slowpath - $__internal_1_$__cuda_sm20_sqrt_rn_f32_slowpath)
$__internal_1_$__cuda_sm20_sqrt_rn_f32_slowpath:
[----:B------:R-:W-:-:S13]  /*0e40*/  LOP3.LUT P0, RZ, R8, 0x7fffffff, RZ, 0xc0, !PT ;  /* 0x7fffffff08ff7812 */ /* 0x000fda000780c0ff */
[----:B------:R-:W-:Y:S01]  /*0e50*/  @!P0 MOV R3, R8 ;  /* 0x0000000800038202 */ /* 0x000fe20000000f00 */
[----:B------:R-:W-:Y:S06]  /*0e60*/  @!P0 BRA `(.L_x_19) ;  /* 0x0000000000448947 */ /* 0x000fec0003800000 */
[----:B------:R-:W-:Y:S01]  /*0e70*/  FSETP.GEU.FTZ.AND P0, PT, R8, RZ, PT ;  /* 0x000000ff0800720b */ /* 0x000fe20003f1e000 */
[----:B------:R-:W-:-:S12]  /*0e80*/  IMAD.MOV.U32 R2, RZ, RZ, R8 ;  /* 0x000000ffff027224 */ /* 0x000fd800078e0008 */
[----:B------:R-:W-:Y:S01]  /*0e90*/  @!P0 MOV R3, 0x7fffffff ;  /* 0x7fffffff00038802 */ /* 0x000fe20000000f00 */
[----:B------:R-:W-:Y:S06]  /*0ea0*/  @!P0 BRA `(.L_x_19) ;  /* 0x0000000000348947 */ /* 0x000fec0003800000 */
[----:B------:R-:W-:-:S13]  /*0eb0*/  FSETP.GTU.FTZ.AND P0, PT, |R2|, +INF , PT ;  /* 0x7f8000000200780b */ /* 0x000fda0003f1c200 */
[----:B------:R-:W-:Y:S01]  /*0ec0*/  @P0 FADD.FTZ R3, R2, 1 ;  /* 0x3f80000002030421 */ /* 0x000fe20000010000 */
[----:B------:R-:W-:Y:S06]  /*0ed0*/  @P0 BRA `(.L_x_19) ;  /* 0x0000000000280947 */ /* 0x000fec0003800000 */
[----:B------:R-:W-:-:S13]  /*0ee0*/  FSETP.NEU.FTZ.AND P0, PT, |R2|, +INF , PT ;  /* 0x7f8000000200780b */ /* 0x000fda0003f1d200 */
[----:B------:R-:W-:-:S04]  /*0ef0*/  @P0 FFMA R10, R2, 1.84467440737095516160e+19, RZ ;  /* 0x5f800000020a0823 */ /* 0x000fc800000000ff */
[----:B------:R-:W0:Y:S02]  /*0f00*/  @P0 MUFU.RSQ R3, R10 ;  /* 0x0000000a00030308 */ /* 0x000e240000001400 */
[----:B0-----:R-:W-:Y:S01]  /*0f10*/  @P0 FMUL.FTZ R11, R10, R3 ;  /* 0x000000030a0b0220 */ /* 0x001fe20000410000 */
[----:B------:R-:W-:Y:S01]  /*0f20*/  @P0 FMUL.FTZ R13, R3, 0.5 ;  /* 0x3f000000030d0820 */ /* 0x000fe20000410000 */
[----:B------:R-:W-:Y:S02]  /*0f30*/  @!P0 MOV R3, R2 ;  /* 0x0000000200038202 */ /* 0x000fe40000000f00 */
[----:B------:R-:W-:-:S04]  /*0f40*/  @P0 FADD.FTZ R12, -R11, -RZ ;  /* 0x800000ff0b0c0221 */ /* 0x000fc80000010100 */
[----:B------:R-:W-:-:S04]  /*0f50*/  @P0 FFMA R12, R11, R12, R10 ;  /* 0x0000000c0b0c0223 */ /* 0x000fc8000000000a */
[----:B------:R-:W-:-:S04]  /*0f60*/  @P0 FFMA R12, R12, R13, R11 ;  /* 0x0000000d0c0c0223 */ /* 0x000fc8000000000b */
[----:B------:R-:W-:-:S07]  /*0f70*/  @P0 FMUL.FTZ R3, R12, 2.3283064365386962891e-10 ;  /* 0x2f8000000c030820 */ /* 0x000fce0000410000 */
.L_x_19:
[----:B------:R-:W-:Y:S02]  /*0f80*/  IMAD.MOV.U32 R10, RZ, RZ, R3 ;  /* 0x000000ffff0a7224 */ /* 0x000fe400078e0003 */
[----:B------:R-:W-:Y:S01]  /*0f90*/  HFMA2 R3, -RZ, RZ, 0, 0 ;  /* 0x00000000ff037431 */ /* 0x000fe200000001ff */
[----:B------:R-:W-:-:S04]  /*0fa0*/  MOV R2, R14 ;  /* 0x0000000e00027202 */ /* 0x000fc80000000f00 */
[----:B------:R-:W-:Y:S05]  /*0fb0*/  RET.REL.NODEC R2 `(_Z15BlackScholesGPUPfS_S_S_S_ffi) ;  /* 0xfffffff002107950 */ /* 0x000fea0003c3ffff */
        .weak           $__internal_2_$__cuda_sm3x_div_rn_noftz_f32_slowpath
        .type           $__internal_2_$__cuda_sm3x_div_rn_noftz_f32_slowpath,@function
        .size           $__internal_2_$__cuda_sm3x_div_rn_noftz_f32_slowpath,(.L_x_34 - $__internal_2_$__cuda_sm3x_div_rn_noftz_f32_slowpath)
$__internal_2_$__cuda_sm3x_div_rn_noftz_f32_slowpath:
[----:B------:R-:W-:Y:S01]  /*0fc0*/  SHF.R.U32.HI R14, RZ, 0x17, R3 ;  /* 0x00000017ff0e7819 */ /* 0x000fe20000011603 */
[----:B------:R-:W-:Y:S01]  /*0fd0*/  BSSY.RECONVERGENT B1, `(.L_x_20) ;  /* 0x0000062000017945 */ /* 0x000fe20003800200 */
[----:B------:R-:W-:Y:S02]  /*0fe0*/  SHF.R.U32.HI R15, RZ, 0x17, R2 ;  /* 0x00000017ff0f7819 */ /* 0x000fe40000011602 */
[----:B------:R-:W-:Y:S02]  /*0ff0*/  LOP3.LUT R14, R14, 0xff, RZ, 0xc0, !PT ;  /* 0x000000ff0e0e7812 */ /* 0x000fe400078ec0ff */
[----:B------:R-:W-:-:S03]  /*1000*/  LOP3.LUT R17, R15, 0xff, RZ, 0xc0, !PT ;  /* 0x000000ff0f117812 */ /* 0x000fc600078ec0ff */
[----:B------:R-:W-:Y:S01]  /*1010*/  VIADD R18, R14, 0xffffffff ;  /* 0xffffffff0e127836 */ /* 0x000fe20000000000 */
[----:B------:R-:W-:-:S04]  /*1020*/  IADD3 R16, PT, PT, R17, -0x1, RZ ;  /* 0xffffffff11107810 */ /* 0x000fc80007ffe0ff */
[----:B------:R-:W-:-:S04]  /*1030*/  ISETP.GT.U32.AND P0, PT, R18, 0xfd, PT ;  /* 0x000000fd1200780c */ /* 0x000fc80003f04070 */
[----:B------:R-:W-:-:S13]  /*1040*/  ISETP.GT.U32.OR P0, PT, R16, 0xfd, P0 ;  /* 0x000000fd1000780c */ /* 0x000fda0000704470 */
[----:B------:R-:W-:Y:S01]  /*1050*/  @!P0 MOV R15, RZ ;  /* 0x000000ff000f8202 */ /* 0x000fe20000000f00 */
[----:B------:R-:W-:Y:S06]  /*1060*/  @!P0 BRA `(.L_x_21) ;  /* 0x00000000005c8947 */ /* 0x000fec0003800000 */
[----:B------:R-:W-:Y:S02]  /*1070*/  FSETP.GTU.FTZ.AND P0, PT, |R2|, +INF , PT ;  /* 0x7f8000000200780b */ /* 0x000fe40003f1c200 */
[----:B------:R-:W-:-:S04]  /*1080*/  FSETP.GTU.FTZ.AND P1, PT, |R3|, +INF , PT ;  /* 0x7f8000000300780b */ /* 0x000fc80003f3c200 */
[----:B------:R-:W-:-:S13]  /*1090*/  PLOP3.LUT P0, PT, P0, P1, PT, 0xf8, 0x8f ;  /* 0x00000000008f781c */ /* 0x000fda0000703f70 */
[----:B------:R-:W-:Y:S05]  /*10a0*/  @P0 BRA `(.L_x_22) ;  /* 0x00000004004c0947 */ /* 0x000fea0003800000 */
[----:B------:R-:W-:-:S13]  /*10b0*/  LOP3.LUT P0, RZ, R3, 0x7fffffff, R2, 0xc8, !PT ;  /* 0x7fffffff03ff7812 */ /* 0x000fda000780c802 */
[----:B------:R-:W-:Y:S05]  /*10c0*/  @!P0 BRA `(.L_x_23) ;  /* 0x00000004003c8947 */ /* 0x000fea0003800000 */
[C---:B------:R-:W-:Y:S02]  /*10d0*/  FSETP.NEU.FTZ.AND P2, PT, |R2|.reuse, +INF , PT ;  /* 0x7f8000000200780b */ /* 0x040fe40003f5d200 */
[----:B------:R-:W-:Y:S02]  /*10e0*/  FSETP.NEU.FTZ.AND P1, PT, |R3|, +INF , PT ;  /* 0x7f8000000300780b */ /* 0x000fe40003f3d200 */
[----:B------:R-:W-:-:S11]  /*10f0*/  FSETP.NEU.FTZ.AND P0, PT, |R2|, +INF , PT ;  /* 0x7f8000000200780b */ /* 0x000fd60003f1d200 */
[----:B------:R-:W-:Y:S05]  /*1100*/  @!P1 BRA !P2, `(.L_x_23) ;  /* 0x00000004002c9947 */ /* 0x000fea0005000000 */
[----:B------:R-:W-:-:S04]  /*1110*/  LOP3.LUT P2, RZ, R2, 0x7fffffff, RZ, 0xc0, !PT ;  /* 0x7fffffff02ff7812 */ /* 0x000fc8000784c0ff */
[----:B------:R-:W-:-:S13]  /*1120*/  PLOP3.LUT P1, PT, P1, P2, PT, 0x2f, 0xf2 ;  /* 0x0000000000f2781c */ /* 0x000fda0000f24577 */
[----:B------:R-:W-:Y:S05]  /*1130*/  @P1 BRA `(.L_x_24) ;  /* 0x0000000400181947 */ /* 0x000fea0003800000 */
[----:B------:R-:W-:-:S04]  /*1140*/  LOP3.LUT P1, RZ, R3, 0x7fffffff, RZ, 0xc0, !PT ;  /* 0x7fffffff03ff7812 */ /* 0x000fc8000782c0ff */
[----:B------:R-:W-:-:S13]  /*1150*/  PLOP3.LUT P0, PT, P0, P1, PT, 0x2f, 0xf2 ;  /* 0x0000000000f2781c */ /* 0x000fda0000702577 */
[----:B------:R-:W-:Y:S05]  /*1160*/  @P0 BRA `(.L_x_25) ;  /* 0x0000000400000947 */ /* 0x000fea0003800000 */
[----:B------:R-:W-:Y:S02]  /*1170*/  ISETP.GE.AND P0, PT, R16, RZ, PT ;  /* 0x000000ff1000720c */ /* 0x000fe40003f06270 */
[----:B------:R-:W-:-:S11]  /*1180*/  ISETP.GE.AND P1, PT, R18, RZ, PT ;  /* 0x000000ff1200720c */ /* 0x000fd60003f26270 */
[----:B------:R-:W-:Y:S01]  /*1190*/  @P0 IMAD.MOV.U32 R15, RZ, RZ, RZ ;  /* 0x000000ffff0f0224 */ /* 0x000fe200078e00ff */
[----:B------:R-:W-:Y:S01]  /*11a0*/  @!P0 MOV R15, 0xffffffc0 ;  /* 0xffffffc0000f8802 */ /* 0x000fe20000000f00 */
[----:B------:R-:W-:Y:S01]  /*11b0*/  @!P0 FFMA R2, R2, 1.84467440737095516160e+19, RZ ;  /* 0x5f80000002028823 */ /* 0x000fe200000000ff */
[----:B------:R-:W-:Y:S02]  /*11c0*/  @!P1 FFMA R3, R3, 1.84467440737095516160e+19, RZ ;  /* 0x5f80000003039823 */ /* 0x000fe400000000ff */
[----:B------:R-:W-:-:S07]  /*11d0*/  @!P1 IADD3 R15, PT, PT, R15, 0x40, RZ ;  /* 0x000000400f0f9810 */ /* 0x000fce0007ffe0ff */
.L_x_21:
[----:B------:R-:W-:Y:S01]  /*11e0*/  LEA R16, R14, 0xc0800000, 0x17 ;  /* 0xc08000000e107811 */ /* 0x000fe200078eb8ff */
[----:B------:R-:W-:Y:S01]  /*11f0*/  BSSY.RECONVERGENT B2, `(.L_x_26) ;  /* 0x0000036000027945 */ /* 0x000fe20003800200 */
[----:B------:R-:W-:-:S03]  /*1200*/  IADD3 R17, PT, PT, R17, -0x7f, RZ ;  /* 0xffffff8111117810 */ /* 0x000fc60007ffe0ff */
[----:B------:R-:W-:Y:S02]  /*1210*/  IMAD.IADD R18, R3, 0x1, -R16 ;  /* 0x0000000103127824 */ /* 0x000fe400078e0a10 */
[C---:B------:R-:W-:Y:S02]  /*1220*/  IMAD R2, R17.reuse, -0x800000, R2 ;  /* 0xff80000011027824 */ /* 0x040fe400078e0202 */
[----:B------:R0:W1:Y:S01]  /*1230*/  MUFU.RCP R3, R18 ;  /* 0x0000001200037308 */ /* 0x0000620000001000 */
[----:B------:R-:W-:Y:S01]  /*1240*/  FADD.FTZ R19, -R18, -RZ ;  /* 0x800000ff12137221 */ /* 0x000fe20000010100 */
[----:B0-----:R-:W-:-:S04]  /*1250*/  IADD3 R18, PT, PT, R17, 0x7f, -R14 ;  /* 0x0000007f11127810 */ /* 0x001fc80007ffe80e */
[----:B------:R-:W-:Y:S01]  /*1260*/  IADD3 R15, PT, PT, R18, R15, RZ ;  /* 0x0000000f120f7210 */ /* 0x000fe20007ffe0ff */
[----:B-1----:R-:W-:-:S04]  /*1270*/  FFMA R16, R3, R19, 1 ;  /* 0x3f80000003107423 */ /* 0x002fc80000000013 */
[----:B------:R-:W-:-:S04]  /*1280*/  FFMA R3, R3, R16, R3 ;  /* 0x0000001003037223 */ /* 0x000fc80000000003 */
[----:B------:R-:W-:-:S04]  /*1290*/  FFMA R16, R2, R3, RZ ;  /* 0x0000000302107223 */ /* 0x000fc800000000ff */
[----:B------:R-:W-:-:S04]  /*12a0*/  FFMA R20, R19, R16, R2 ;  /* 0x0000001013147223 */ /* 0x000fc80000000002 */
[----:B------:R-:W-:-:S04]  /*12b0*/  FFMA R16, R3, R20, R16 ;  /* 0x0000001403107223 */ /* 0x000fc80000000010 */
[----:B------:R-:W-:-:S04]  /*12c0*/  FFMA R19, R19, R16, R2 ;  /* 0x0000001013137223 */ /* 0x000fc80000000002 */
[----:B------:R-:W-:-:S05]  /*12d0*/  FFMA R2, R3, R19, R16 ;  /* 0x0000001303027223 */ /* 0x000fca0000000010 */
[----:B------:R-:W-:-:S04]  /*12e0*/  SHF.R.U32.HI R14, RZ, 0x17, R2 ;  /* 0x00000017ff0e7819 */ /* 0x000fc80000011602 */
[----:B------:R-:W-:-:S05]  /*12f0*/  LOP3.LUT R14, R14, 0xff, RZ, 0xc0, !PT ;  /* 0x000000ff0e0e7812 */ /* 0x000fca00078ec0ff */
[----:B------:R-:W-:-:S05]  /*1300*/  IMAD.IADD R17, R14, 0x1, R15 ;  /* 0x000000010e117824 */ /* 0x000fca00078e020f */
[----:B------:R-:W-:-:S04]  /*1310*/  IADD3 R14, PT, PT, R17, -0x1, RZ ;  /* 0xffffffff110e7810 */ /* 0x000fc80007ffe0ff */
[----:B------:R-:W-:-:S13]  /*1320*/  ISETP.GE.U32.AND P0, PT, R14, 0xfe, PT ;  /* 0x000000fe0e00780c */ /* 0x000fda0003f06070 */
[----:B------:R-:W-:Y:S05]  /*1330*/  @!P0 BRA `(.L_x_27) ;  /* 0x0000000000808947 */ /* 0x000fea0003800000 */
[----:B------:R-:W-:-:S13]  /*1340*/  ISETP.GT.AND P0, PT, R17, 0xfe, PT ;  /* 0x000000fe1100780c */ /* 0x000fda0003f04270 */
[----:B------:R-:W-:Y:S05]  /*1350*/  @P0 BRA `(.L_x_28) ;  /* 0x00000000006c0947 */ /* 0x000fea0003800000 */
[----:B------:R-:W-:-:S13]  /*1360*/  ISETP.GE.AND P0, PT, R17, 0x1, PT ;  /* 0x000000011100780c */ /* 0x000fda0003f06270 */
[----:B------:R-:W-:Y:S05]  /*1370*/  @P0 BRA `(.L_x_29) ;  /* 0x0000000000740947 */ /* 0x000fea0003800000 */
[----:B------:R-:W-:Y:S02]  /*1380*/  ISETP.GE.AND P0, PT, R17, -0x18, PT ;  /* 0xffffffe81100780c */ /* 0x000fe40003f06270 */
[----:B------:R-:W-:-:S11]  /*1390*/  LOP3.LUT R2, R2, 0x80000000, RZ, 0xc0, !PT ;  /* 0x8000000002027812 */ /* 0x000fd600078ec0ff */
[----:B------:R-:W-:Y:S05]  /*13a0*/  @!P0 BRA `(.L_x_29) ;  /* 0x0000000000688947 */ /* 0x000fea0003800000 */
[-CC-:B------:R-:W-:Y:S01]  /*13b0*/  FFMA.RZ R14, R3, R19.reuse, R16.reuse ;  /* 0x00000013030e7223 */ /* 0x180fe2000000c010 */
[C---:B------:R-:W-:Y:S02]  /*13c0*/  ISETP.NE.AND P2, PT, R17.reuse, RZ, PT ;  /* 0x000000ff1100720c */ /* 0x040fe40003f45270 */
[----:B------:R-:W-:Y:S02]  /*13d0*/  ISETP.NE.AND P1, PT, R17, RZ, PT ;  /* 0x000000ff1100720c */ /* 0x000fe40003f25270 */
[----:B------:R-:W-:Y:S01]  /*13e0*/  LOP3.LUT R15, R14, 0x7fffff, RZ, 0xc0, !PT ;  /* 0x007fffff0e0f7812 */ /* 0x000fe200078ec0ff */
[CCC-:B------:R-:W-:Y:S01]  /*13f0*/  FFMA.RP R14, R3.reuse, R19.reuse, R16.reuse ;  /* 0x00000013030e7223 */ /* 0x1c0fe20000008010 */
[----:B------:R-:W-:Y:S01]  /*1400*/  FFMA.RM R3, R3, R19, R16 ;  /* 0x0000001303037223 */ /* 0x000fe20000004010 */
[----:B------:R-:W-:Y:S01]  /*1410*/  IADD3 R16, PT, PT, R17, 0x20, RZ ;  /* 0x0000002011107810 */ /* 0x000fe20007ffe0ff */
[----:B------:R-:W-:Y:S01]  /*1420*/  IMAD.MOV R17, RZ, RZ, -R17 ;  /* 0x000000ffff117224 */ /* 0x000fe200078e0a11 */
[----:B------:R-:W-:-:S02]  /*1430*/  LOP3.LUT R15, R15, 0x800000, RZ, 0xfc, !PT ;  /* 0x008000000f0f7812 */ /* 0x000fc400078efcff */
[----:B------:R-:W-:Y:S02]  /*1440*/  FSETP.NEU.FTZ.AND P0, PT, R14, R3, PT ;  /* 0x000000030e00720b */ /* 0x000fe40003f1d000 */
[----:B------:R-:W-:Y:S02]  /*1450*/  SHF.L.U32 R16, R15, R16, RZ ;  /* 0x000000100f107219 */ /* 0x000fe400000006ff */
[----:B------:R-:W-:Y:S02]  /*1460*/  SEL R14, R17, RZ, P2 ;  /* 0x000000ff110e7207 */ /* 0x000fe40001000000 */
[----:B------:R-:W-:Y:S02]  /*1470*/  ISETP.NE.AND P1, PT, R16, RZ, P1 ;  /* 0x000000ff1000720c */ /* 0x000fe40000f25270 */
[----:B------:R-:W-:Y:S02]  /*1480*/  SHF.R.U32.HI R14, RZ, R14, R15 ;  /* 0x0000000eff0e7219 */ /* 0x000fe4000001160f */
[----:B------:R-:W-:-:S02]  /*1490*/  PLOP3.LUT P0, PT, P0, P1, PT, 0xf8, 0x8f ;  /* 0x00000000008f781c */ /* 0x000fc40000703f70 */
[----:B------:R-:W-:Y:S02]  /*14a0*/  SHF.R.U32.HI R16, RZ, 0x1, R14 ;  /* 0x00000001ff107819 */ /* 0x000fe4000001160e */
[----:B------:R-:W-:-:S04]  /*14b0*/  SEL R3, RZ, 0x1, !P0 ;  /* 0x00000001ff037807 */ /* 0x000fc80004000000 */
[----:B------:R-:W-:-:S04]  /*14c0*/  LOP3.LUT R3, R3, 0x1, R16, 0xf8, !PT ;  /* 0x0000000103037812 */ /* 0x000fc800078ef810 */
[----:B------:R-:W-:-:S04]  /*14d0*/  LOP3.LUT R3, R3, R14, RZ, 0xc0, !PT ;  /* 0x0000000e03037212 */ /* 0x000fc800078ec0ff */
[----:B------:R-:W-:-:S04]  /*14e0*/  IADD3 R3, PT, PT, R16, R3, RZ ;  /* 0x0000000310037210 */ /* 0x000fc80007ffe0ff */
[----:B------:R-:W-:Y:S01]  /*14f0*/  LOP3.LUT R2, R3, R2, RZ, 0xfc, !PT ;  /* 0x0000000203027212 */ /* 0x000fe200078efcff */
[----:B------:R-:W-:Y:S06]  /*1500*/  BRA `(.L_x_29) ;  /* 0x0000000000107947 */ /* 0x000fec0003800000 */
.L_x_28:
[----:B------:R-:W-:-:S04]  /*1510*/  LOP3.LUT R2, R2, 0x80000000, RZ, 0xc0, !PT ;  /* 0x8000000002027812 */ /* 0x000fc800078ec0ff */
[----:B------:R-:W-:Y:S01]  /*1520*/  LOP3.LUT R2, R2, 0x7f800000, RZ, 0xfc, !PT ;  /* 0x7f80000002027812 */ /* 0x000fe200078efcff */
[----:B------:R-:W-:Y:S06]  /*1530*/  BRA `(.L_x_29) ;  /* 0x0000000000047947 */ /* 0x000fec0003800000 */
.L_x_27:
[----:B------:R-:W-:-:S07]  /*1540*/  LEA R2, R15, R2, 0x17 ;  /* 0x000000020f027211 */ /* 0x000fce00078eb8ff */
.L_x_29:
[----:B------:R-:W-:Y:S05]  /*1550*/  BSYNC.RECONVERGENT B2 ;  /* 0x0000000000027941 */ /* 0x000fea0003800200 */
.L_x_26:
[----:B------:R-:W-:Y:S05]  /*1560*/  BRA `(.L_x_30) ;  /* 0x0000000000207947 */ /* 0x000fea0003800000 */
.L_x_25:
[----:B------:R-:W-:-:S04]  /*1570*/  LOP3.LUT R2, R3, 0x80000000, R2, 0x48, !PT ;  /* 0x8000000003027812 */ /* 0x000fc800078e4802 */
[----:B------:R-:W-:Y:S01]  /*1580*/  LOP3.LUT R2, R2, 0x7f800000, RZ, 0xfc, !PT ;  /* 0x7f80000002027812 */ /* 0x000fe200078efcff */
[----:B------:R-:W-:Y:S06]  /*1590*/  BRA `(.L_x_30) ;  /* 0x0000000000147947 */ /* 0x000fec0003800000 */
.L_x_24:
[----:B------:R-:W-:Y:S01]  /*15a0*/  LOP3.LUT R2, R3, 0x80000000, R2, 0x48, !PT ;  /* 0x8000000003027812 */ /* 0x000fe200078e4802 */
[----:B------:R-:W-:Y:S06]  /*15b0*/  BRA `(.L_x_30) ;  /* 0x00000000000c7947 */ /* 0x000fec0003800000 */
.L_x_23:
[----:B------:R-:W0:Y:S01]  /*15c0*/  MUFU.RSQ R2, -QNAN ;  /* 0xffc0000000027908 */ /* 0x000e220000001400 */
[----:B------:R-:W-:Y:S05]  /*15d0*/  BRA `(.L_x_30) ;  /* 0x0000000000047947 */ /* 0x000fea0003800000 */
.L_x_22:
[----:B------:R-:W-:-:S07]  /*15e0*/  FADD.FTZ R2, R2, R3 ;  /* 0x0000000302027221 */ /* 0x000fce0000010000 */
.L_x_30:
[----:B------:R-:W-:Y:S05]  /*15f0*/  BSYNC.RECONVERGENT B1 ;  /* 0x0000000000017941 */ /* 0x000fea0003800200 */
.L_x_20:
[----:B------:R-:W-:Y:S02]  /*1600*/  HFMA2 R3, -RZ, RZ, 0, 0 ;  /* 0x00000000ff037431 */ /* 0x000fe400000001ff */
[----:B0-----:R-:W-:Y:S01]  /*1610*/  IMAD.MOV.U32 R14, RZ, RZ, R2 ;  /* 0x000000ffff0e7224 */ /* 0x001fe200078e0002 */
[----:B------:R-:W-:-:S04]  /*1620*/  MOV R2, R12 ;  /* 0x0000000c00027202 */ /* 0x000fc80000000f00 */
[----:B------:R-:W-:Y:S05]  /*1630*/  RET.REL.NODEC R2 `(_Z15BlackScholesGPUPfS_S_S_S_ffi) ;  /* 0xffffffe802707950 */ /* 0x000fea0003c3ffff */
.L_x_31:
[----:B------:R-:W-:-:S00]  /*1640*/  BRA `(.L_x_31) ;  /* 0xfffffffc00fc7947 */ /* 0x000fc0000383ffff */
[----:B------:R-:W-:-:S00]  /*1650*/  NOP ;  /* 0x0000000000007918 */ /* 0x000fc00000000000 */
        /* <DEDUP_REMOVED lines=10> */
.L_x_34:


//--------------------- .nv.shared.reserved.0     --------------------------
	.section	.nv.shared.reserved.0,"aw",@nobits
	.weak		__nv_reservedSMEM_offset_0_alias
	.size		__nv_reservedSMEM_offset_0_alias, 0, 64
	.other		__nv_reservedSMEM_offset_0_alias,@"STO_CUDA_RESERVED_SHARED STV_DEFAULT"
__nv_reservedSMEM_offset_0_alias:
	.zero		0
	.zero		64


//--------------------- .nv.constant0._Z15BlackScholesGPUPfS_S_S_S_ffi --------------------------
	.section	.nv.constant0._Z15BlackScholesGPUPfS_S_S_S_ffi,"a",@progbits
	.sectionflags	@""
	.align	4
.nv.constant0._Z15BlackScholesGPUPfS_S_S_S_ffi:
	.zero		948


//--------------------- SYMBOLS --------------------------

	.type		.nv.reservedSmem.offset0,@object
	.size		.nv.reservedSmem.offset0,0x4
